	.headerflags	@"EF_CUDA_TEXMODE_UNIFIED EF_CUDA_64BIT_ADDRESS EF_CUDA_ACCELERATORS EF_CUDA_SM90 EF_CUDA_VIRTUAL_SM(EF_CUDA_SM90)"
	.elftype	@"ET_EXEC"


//--------------------- .nv.info                  --------------------------
	.section	.nv.info,"",@"SHT_CUDA_INFO"
	.align	4


	//----- nvinfo : EIATTR_REGCOUNT
	.align		4
        /*0000*/ 	.byte	0x04, 0x2f
        /*0002*/ 	.short	(.L_3 - .L_2)
	.align		4
.L_2:
        /*0004*/ 	.word	index@(triton_poi_fused__native_batch_norm_legit_no_training_28)
        /*0008*/ 	.word	0x00000018


	//----- nvinfo : EIATTR_MIN_STACK_SIZE
	.align		4
.L_3:
        /*000c*/ 	.byte	0x04, 0x12
        /*000e*/ 	.short	(.L_5 - .L_4)
	.align		4
.L_4:
        /*0010*/ 	.word	index@(triton_poi_fused__native_batch_norm_legit_no_training_28)
        /*0014*/ 	.word	0x00000000


	//----- nvinfo : EIATTR_FRAME_SIZE
	.align		4
.L_5:
        /*0018*/ 	.byte	0x04, 0x11
        /*001a*/ 	.short	(.L_7 - .L_6)
	.align		4
.L_6:
        /*001c*/ 	.word	index@(triton_poi_fused__native_batch_norm_legit_no_training_28)
        /*0020*/ 	.word	0x00000000


	//----- nvinfo : EIATTR_MIN_STACK_SIZE
	.align		4
.L_7:
        /*0024*/ 	.byte	0x04, 0x12
        /*0026*/ 	.short	(.L_9 - .L_8)
	.align		4
.L_8:
        /*0028*/ 	.word	index@(triton_poi_fused__native_batch_norm_legit_no_training_28)
        /*002c*/ 	.word	0x00000000
.L_9:


//--------------------- .nv.info.triton_poi_fused__native_batch_norm_legit_no_training_28 --------------------------
	.section	.nv.info.triton_poi_fused__native_batch_norm_legit_no_training_28,"",@"SHT_CUDA_INFO"
	.sectionflags	@""
	.align	4


	//----- nvinfo : EIATTR_CUDA_API_VERSION
	.align		4
        /*0000*/ 	.byte	0x04, 0x37
        /*0002*/ 	.short	(.L_11 - .L_10)
.L_10:
        /*0004*/ 	.word	0x0000007c


	//----- nvinfo : EIATTR_KPARAM_INFO
	.align		4
.L_11:
        /*0008*/ 	.byte	0x04, 0x17
        /*000a*/ 	.short	(.L_13 - .L_12)
.L_12:
        /*000c*/ 	.word	0x00000000
        /*0010*/ 	.short	0x0006
        /*0012*/ 	.short	0x0030
        /*0014*/ 	.byte	0x00, 0xf0, 0x11, 0x00


	//----- nvinfo : EIATTR_KPARAM_INFO
	.align		4
.L_13:
        /*0018*/ 	.byte	0x04, 0x17
        /*001a*/ 	.short	(.L_15 - .L_14)
.L_14:
        /*001c*/ 	.word	0x00000000
        /*0020*/ 	.short	0x0005
        /*0022*/ 	.short	0x0028
        /*0024*/ 	.byte	0x00, 0xf4, 0x21, 0x00


	//----- nvinfo : EIATTR_KPARAM_INFO
	.align		4
.L_15:
        /*0028*/ 	.byte	0x04, 0x17
        /*002a*/ 	.short	(.L_17 - .L_16)
.L_16:
        /*002c*/ 	.word	0x00000000
        /*0030*/ 	.short	0x0004
        /*0032*/ 	.short	0x0020
        /*0034*/ 	.byte	0x00, 0xf4, 0x21, 0x00


	//----- nvinfo : EIATTR_KPARAM_INFO
	.align		4
.L_17:
        /*0038*/ 	.byte	0x04, 0x17
        /*003a*/ 	.short	(.L_19 - .L_18)
.L_18:
        /*003c*/ 	.word	0x00000000
        /*0040*/ 	.short	0x0003
        /*0042*/ 	.short	0x0018
        /*0044*/ 	.byte	0x00, 0xf4, 0x21, 0x00


	//----- nvinfo : EIATTR_KPARAM_INFO
	.align		4
.L_19:
        /*0048*/ 	.byte	0x04, 0x17
        /*004a*/ 	.short	(.L_21 - .L_20)
.L_20:
        /*004c*/ 	.word	0x00000000
        /*0050*/ 	.short	0x0002
        /*0052*/ 	.short	0x0010
        /*0054*/ 	.byte	0x00, 0xf4, 0x21, 0x00


	//----- nvinfo : EIATTR_KPARAM_INFO
	.align		4
.L_21:
        /*0058*/ 	.byte	0x04, 0x17
        /*005a*/ 	.short	(.L_23 - .L_22)
.L_22:
        /*005c*/ 	.word	0x00000000
        /*0060*/ 	.short	0x0001
        /*0062*/ 	.short	0x0008
        /*0064*/ 	.byte	0x00, 0xf4, 0x21, 0x00


	//----- nvinfo : EIATTR_KPARAM_INFO
	.align		4
.L_23:
        /*0068*/ 	.byte	0x04, 0x17
        /*006a*/ 	.short	(.L_25 - .L_24)
.L_24:
        /*006c*/ 	.word	0x00000000
        /*0070*/ 	.short	0x0000
        /*0072*/ 	.short	0x0000
        /*0074*/ 	.byte	0x00, 0xf4, 0x21, 0x00


	//----- nvinfo : EIATTR_SPARSE_MMA_MASK
	.align		4
.L_25:
        /*0078*/ 	.byte	0x03, 0x50
        /*007a*/ 	.short	0x0000


	//----- nvinfo : EIATTR_MAXREG_COUNT
	.align		4
        /*007c*/ 	.byte	0x03, 0x1b
        /*007e*/ 	.short	0x00ff


	//----- nvinfo : EIATTR_EXIT_INSTR_OFFSETS
	.align		4
        /*0080*/ 	.byte	0x04, 0x1c
        /*0082*/ 	.short	(.L_27 - .L_26)


	//   ....[0]....
.L_26:
        /*0084*/ 	.word	0x000003e0


	//   ....[1]....
        /*0088*/ 	.word	0x00000400


	//----- nvinfo : EIATTR_REQNTID
	.align		4
.L_27:
        /*008c*/ 	.byte	0x04, 0x10
        /*008e*/ 	.short	(.L_29 - .L_28)
.L_28:
        /*0090*/ 	.word	0x00000080
        /*0094*/ 	.word	0x00000001
        /*0098*/ 	.word	0x00000001


	//----- nvinfo : EIATTR_CBANK_PARAM_SIZE
	.align		4
.L_29:
        /*009c*/ 	.byte	0x03, 0x19
        /*009e*/ 	.short	0x0034


	//----- nvinfo : EIATTR_PARAM_CBANK
	.align		4
        /*00a0*/ 	.byte	0x04, 0x0a
        /*00a2*/ 	.short	(.L_31 - .L_30)
	.align		4
.L_30:
        /*00a4*/ 	.word	index@(.nv.constant0.triton_poi_fused__native_batch_norm_legit_no_training_28)
        /*00a8*/ 	.short	0x0210
        /*00aa*/ 	.short	0x0034


	//----- nvinfo : EIATTR_SW_WAR
	.align		4
.L_31:
        /*00ac*/ 	.byte	0x04, 0x36
        /*00ae*/ 	.short	(.L_33 - .L_32)
.L_32:
        /*00b0*/ 	.word	0x00000008
.L_33:


//--------------------- .nv.callgraph             --------------------------
	.section	.nv.callgraph,"",@"SHT_CUDA_CALLGRAPH"
	.align	4
	.sectionentsize	8
	.align		4
        /*0000*/ 	.word	0x00000000
	.align		4
        /*0004*/ 	.word	0xffffffff
	.align		4
        /*0008*/ 	.word	0x00000000
	.align		4
        /*000c*/ 	.word	0xfffffffe
	.align		4
        /*0010*/ 	.word	0x00000000
	.align		4
        /*0014*/ 	.word	0xfffffffd
	.align		4
        /*0018*/ 	.word	0x00000000
	.align		4
        /*001c*/ 	.word	0xfffffffc


//--------------------- .nv.constant4             --------------------------
	.section	.nv.constant4,"a",@progbits
	.align	8
	.align		8
.nv.constant4:
        /*0000*/ 	.dword	_$_str
	.align		8
        /*0008*/ 	.dword	_$_str_$_2


//--------------------- .text.triton_poi_fused__native_batch_norm_legit_no_training_28 --------------------------
	.section	.text.triton_poi_fused__native_batch_norm_legit_no_training_28,"ax",@progbits
	.align	128
        .global         triton_poi_fused__native_batch_norm_legit_no_training_28
        .type           triton_poi_fused__native_batch_norm_legit_no_training_28,@function
        .size           triton_poi_fused__native_batch_norm_legit_no_training_28,(.L_x_1 - triton_poi_fused__native_batch_norm_legit_no_training_28)
        .other          triton_poi_fused__native_batch_norm_legit_no_training_28,@"STO_CUDA_ENTRY STV_DEFAULT"
triton_poi_fused__native_batch_norm_legit_no_training_28:
.text.triton_poi_fused__native_batch_norm_legit_no_training_28:
[----:B------:R-:W0:Y:S01]  /*0000*/  LDC R1, c[0x0][0x28] ;  /* 0x00000a00ff017b82 */ /* 0x000e220000000800 */
[----:B------:R-:W1:Y:S01]  /*0010*/  S2R R0, SR_TID.X ;  /* 0x0000000000007919 */ /* 0x000e620000002100 */
[----:B------:R-:W-:-:S06]  /*0020*/  HFMA2.MMA R2, -RZ, RZ, 0, 0 ;  /* 0x00000000ff027435 */ /* 0x000fcc00000001ff */
[----:B------:R-:W2:Y:S01]  /*0030*/  LDC.64 R10, c[0x0][0x220] ;  /* 0x00008800ff0a7b82 */ /* 0x000ea20000000a00 */
[----:B------:R-:W-:Y:S01]  /*0040*/  ULDC.64 UR4, c[0x0][0x208] ;  /* 0x0000820000047ab9 */ /* 0x000fe20000000a00 */
[----:B------:R-:W3:Y:S06]  /*0050*/  S2R R3, SR_CTAID.X ;  /* 0x0000000000037919 */ /* 0x000eec0000002500 */
[----:B------:R-:W4:Y:S08]  /*0060*/  LDC.64 R14, c[0x0][0x210] ;  /* 0x00008400ff0e7b82 */ /* 0x000f300000000a00 */
[----:B------:R-:W5:Y:S08]  /*0070*/  LDC.64 R16, c[0x0][0x218] ;  /* 0x00008600ff107b82 */ /* 0x000f700000000a00 */
[----:B------:R-:W5:Y:S01]  /*0080*/  LDC.64 R18, c[0x0][0x228] ;  /* 0x00008a00ff127b82 */ /* 0x000f620000000a00 */
[----:B-1----:R-:W-:-:S07]  /*0090*/  SHF.L.U32 R0, R0, 0x1, RZ ;  /* 0x0000000100007819 */ /* 0x002fce00000006ff */
[----:B------:R-:W1:Y:S01]  /*00a0*/  LDC.64 R20, c[0x0][0x230] ;  /* 0x00008c00ff147b82 */ /* 0x000e620000000a00 */
[----:B------:R-:W-:-:S04]  /*00b0*/  LOP3.LUT R0, R0, 0xfe, RZ, 0xc0, !PT ;  /* 0x000000fe00007812 */ /* 0x000fc800078ec0ff */
[----:B---3--:R-:W-:-:S04]  /*00c0*/  LEA R3, R3, R0, 0x8 ;  /* 0x0000000003037211 */ /* 0x008fc800078e40ff */
[C---:B------:R-:W-:Y:S01]  /*00d0*/  ISETP.GE.AND P4, PT, R3.reuse, 0x5b80, PT ;  /* 0x00005b800300780c */ /* 0x040fe20003f86270 */
[----:B------:R-:W-:-:S05]  /*00e0*/  IMAD.HI R0, R3, -0x4cf09cad, R2 ;  /* 0xb30f635303007827 */ /* 0x000fca00078e0202 */
[----:B------:R-:W-:-:S04]  /*00f0*/  SHF.R.U32.HI R5, RZ, 0x1f, R0 ;  /* 0x0000001fff057819 */ /* 0x000fc80000011600 */
[----:B------:R-:W-:-:S05]  /*0100*/  LEA.HI.SX32 R5, R0, R5, 0x18 ;  /* 0x0000000500057211 */ /* 0x000fca00078fc2ff */
[----:B------:R-:W-:Y:S01]  /*0110*/  IMAD R13, R5, -0x16e, R3 ;  /* 0xfffffe92050d7824 */ /* 0x000fe200078e0203 */
[----:B------:R-:W-:-:S03]  /*0120*/  CS2R R4, SRZ ;  /* 0x0000000000047805 */ /* 0x000fc6000001ff00 */
[----:B--2---:R-:W-:-:S05]  /*0130*/  IMAD.WIDE R10, R13, 0x4, R10 ;  /* 0x000000040d0a7825 */ /* 0x004fca00078e020a */
[----:B------:R2:W3:Y:S01]  /*0140*/  @!P4 LDG.E.EL.64 R4, desc[UR4][R10.64] ;  /* 0x000000040a04c981 */ /* 0x0004e2000c2e1b00 */
[----:B------:R-:W-:Y:S02]  /*0150*/  CS2R R6, SRZ ;  /* 0x0000000000067805 */ /* 0x000fe4000001ff00 */
[----:B------:R-:W-:Y:S01]  /*0160*/  CS2R R8, SRZ ;  /* 0x0000000000087805 */ /* 0x000fe2000001ff00 */
[----:B----4-:R-:W-:-:S04]  /*0170*/  IMAD.WIDE R14, R3, 0x4, R14 ;  /* 0x00000004030e7825 */ /* 0x010fc800078e020e */
[C---:B-----5:R-:W-:Y:S01]  /*0180*/  IMAD.WIDE R16, R13.reuse, 0x4, R16 ;  /* 0x000000040d107825 */ /* 0x060fe200078e0210 */
[----:B------:R-:W4:Y:S01]  /*0190*/  @!P4 LDG.E.64 R6, desc[UR4][R14.64] ;  /* 0x000000040e06c981 */ /* 0x000f22000c1e1b00 */
[----:B--2---:R-:W-:Y:S02]  /*01a0*/  CS2R R10, SRZ ;  /* 0x00000000000a7805 */ /* 0x004fe4000001ff00 */
[C---:B0-----:R-:W-:Y:S01]  /*01b0*/  IMAD.WIDE R18, R13.reuse, 0x4, R18 ;  /* 0x000000040d127825 */ /* 0x041fe200078e0212 */
[----:B------:R0:W4:Y:S03]  /*01c0*/  @!P4 LDG.E.EL.64 R8, desc[UR4][R16.64] ;  /* 0x000000041008c981 */ /* 0x000126000c2e1b00 */
[----:B-1----:R-:W-:Y:S01]  /*01d0*/  IMAD.WIDE R20, R13, 0x4, R20 ;  /* 0x000000040d147825 */ /* 0x002fe200078e0214 */
[----:B------:R-:W-:-:S04]  /*01e0*/  CS2R R12, SRZ ;  /* 0x00000000000c7805 */ /* 0x000fc8000001ff00 */
[----:B------:R-:W2:Y:S04]  /*01f0*/  @!P4 LDG.E.EL.64 R10, desc[UR4][R20.64] ;  /* 0x00000004140ac981 */ /* 0x000ea8000c2e1b00 */
[----:B------:R-:W2:Y:S01]  /*0200*/  @!P4 LDG.E.EL.64 R12, desc[UR4][R18.64] ;  /* 0x00000004120cc981 */ /* 0x000ea2000c2e1b00 */
[----:B0-----:R-:W-:Y:S01]  /*0210*/  MOV R17, 0x3e800000 ;  /* 0x3e80000000117802 */ /* 0x001fe20000000f00 */
[----:B---3--:R-:W-:Y:S01]  /*0220*/  FADD R4, R4, 9.9999997473787516356e-06 ;  /* 0x3727c5ac04047421 */ /* 0x008fe20000000000 */
[----:B------:R-:W-:-:S03]  /*0230*/  FADD R0, R5, 9.9999997473787516356e-06 ;  /* 0x3727c5ac05007421 */ /* 0x000fc60000000000 */
[----:B------:R0:W1:Y:S08]  /*0240*/  MUFU.SQRT R2, R4 ;  /* 0x0000000400027308 */ /* 0x0000700000002000 */
[----:B------:R-:W3:Y:S01]  /*0250*/  MUFU.SQRT R14, R0 ;  /* 0x00000000000e7308 */ /* 0x000ee20000002000 */
[----:B0-----:R-:W0:Y:S01]  /*0260*/  LDC.64 R4, c[0x0][0x238] ;  /* 0x00008e00ff047b82 */ /* 0x001e220000000a00 */
[----:B-1----:R-:W-:-:S02]  /*0270*/  FSETP.GT.AND P0, PT, R2, 8.50705917302346158658e+37, PT ;  /* 0x7e8000000200780b */ /* 0x002fc40003f04000 */
[----:B------:R-:W-:Y:S02]  /*0280*/  FSETP.GEU.AND P2, PT, R2, 1.175494350822287508e-38, PT ;  /* 0x008000000200780b */ /* 0x000fe40003f4e000 */
[C---:B---3--:R-:W-:Y:S02]  /*0290*/  FSETP.GT.AND P1, PT, R14.reuse, 8.50705917302346158658e+37, PT ;  /* 0x7e8000000e00780b */ /* 0x048fe40003f24000 */
[----:B------:R-:W-:-:S07]  /*02a0*/  FSETP.GEU.AND P3, PT, R14, 1.175494350822287508e-38, PT ;  /* 0x008000000e00780b */ /* 0x000fce0003f6e000 */
[----:B------:R-:W-:-:S04]  /*02b0*/  @P0 FMUL R2, R2, 0.25 ;  /* 0x3e80000002020820 */ /* 0x000fc80000400000 */
[----:B------:R-:W-:Y:S01]  /*02c0*/  @!P2 FMUL R2, R2, 16777216 ;  /* 0x4b8000000202a820 */ /* 0x000fe20000400000 */
[----:B------:R-:W-:-:S04]  /*02d0*/  @P1 FMUL R14, R14, 0.25 ;  /* 0x3e8000000e0e1820 */ /* 0x000fc80000400000 */
[----:B------:R-:W-:Y:S01]  /*02e0*/  @!P3 FMUL R14, R14, 16777216 ;  /* 0x4b8000000e0eb820 */ /* 0x000fe20000400000 */
[----:B------:R-:W1:Y:S01]  /*02f0*/  MUFU.RCP R2, R2 ;  /* 0x0000000200027308 */ /* 0x000e620000001000 */
[----:B------:R-:W-:-:S07]  /*0300*/  FSEL R15, R17, 1, P0 ;  /* 0x3f800000110f7808 */ /* 0x000fce0000000000 */
[----:B------:R-:W3:Y:S01]  /*0310*/  MUFU.RCP R14, R14 ;  /* 0x0000000e000e7308 */ /* 0x000ee20000001000 */
[----:B------:R-:W-:Y:S01]  /*0320*/  FSEL R17, R17, 1, P1 ;  /* 0x3f80000011117808 */ /* 0x000fe20000800000 */
[----:B------:R-:W-:-:S04]  /*0330*/  @!P2 FMUL R15, R15, 16777216 ;  /* 0x4b8000000f0fa820 */ /* 0x000fc80000400000 */
[----:B------:R-:W-:Y:S01]  /*0340*/  @!P3 FMUL R17, R17, 16777216 ;  /* 0x4b8000001111b820 */ /* 0x000fe20000400000 */
[----:B----4-:R-:W-:Y:S01]  /*0350*/  FADD R7, -R9, R7 ;  /* 0x0000000709077221 */ /* 0x010fe20000000100 */
[----:B------:R-:W-:Y:S01]  /*0360*/  FADD R6, -R8, R6 ;  /* 0x0000000608067221 */ /* 0x000fe20000000100 */
[----:B-1----:R-:W-:Y:S01]  /*0370*/  FMUL R15, R2, R15 ;  /* 0x0000000f020f7220 */ /* 0x002fe20000400000 */
[----:B---3--:R-:W-:-:S03]  /*0380*/  FMUL R0, R14, R17 ;  /* 0x000000110e007220 */ /* 0x008fc60000400000 */
[----:B------:R-:W-:Y:S01]  /*0390*/  FMUL R15, R6, R15 ;  /* 0x0000000f060f7220 */ /* 0x000fe20000400000 */
[----:B------:R-:W-:Y:S01]  /*03a0*/  FMUL R0, R7, R0 ;  /* 0x0000000007007220 */ /* 0x000fe20000400000 */
[----:B0-----:R-:W-:-:S04]  /*03b0*/  IMAD.WIDE R4, R3, 0x4, R4 ;  /* 0x0000000403047825 */ /* 0x001fc800078e0204 */
[----:B--2---:R-:W-:Y:S01]  /*03c0*/  FFMA R10, R15, R12, R10 ;  /* 0x0000000c0f0a7223 */ /* 0x004fe2000000000a */
[----:B------:R-:W-:Y:S01]  /*03d0*/  FFMA R11, R0, R13, R11 ;  /* 0x0000000d000b7223 */ /* 0x000fe2000000000b */
[----:B------:R-:W-:Y:S06]  /*03e0*/  @P4 EXIT ;  /* 0x000000000000494d */ /* 0x000fec0003800000 */
[----:B------:R-:W-:Y:S01]  /*03f0*/  STG.E.64 desc[UR4][R4.64], R10 ;  /* 0x0000000a04007986 */ /* 0x000fe2000c101b04 */
[----:B------:R-:W-:Y:S05]  /*0400*/  EXIT ;  /* 0x000000000000794d */ /* 0x000fea0003800000 */
.L_x_0:
[----:B------:R-:W-:-:S00]  /*0410*/  BRA `(.L_x_0) ;  /* 0xfffffffc00fc7947 */ /* 0x000fc0000383ffff */
[----:B------:R-:W-:-:S00]  /*0420*/  NOP ;  /* 0x0000000000007918 */ /* 0x000fc00000000000 */
        /* <DEDUP_REMOVED lines=13> */
.L_x_1:


//--------------------- .nv.global.init           --------------------------
	.section	.nv.global.init,"aw",@progbits
.nv.global.init:
	.type		_$_str,@object
	.size		_$_str,(_$_str_$_2 - _$_str)
_$_str:
        /*0000*/ 	.byte	0x5f, 0x5f, 0x43, 0x55, 0x44, 0x41, 0x5f, 0x46, 0x54, 0x5a, 0x00
	.type		_$_str_$_2,@object
	.size		_$_str_$_2,(.L_1 - _$_str_$_2)
_$_str_$_2:
        /*000b*/ 	.byte	0x5f, 0x5f, 0x43, 0x55, 0x44, 0x41, 0x5f, 0x50, 0x52, 0x45, 0x43, 0x5f, 0x53, 0x51, 0x52, 0x54
        /*001b*/ 	.byte	0x00
.L_1:


//--------------------- .nv.constant0.triton_poi_fused__native_batch_norm_legit_no_training_28 --------------------------
	.section	.nv.constant0.triton_poi_fused__native_batch_norm_legit_no_training_28,"a",@progbits
	.sectionflags	@""
	.align	4
.nv.constant0.triton_poi_fused__native_batch_norm_legit_no_training_28:
	.zero		580
